//
// Generated by NVIDIA NVVM Compiler
//
// Compiler Build ID: CL-36424714
// Cuda compilation tools, release 13.0, V13.0.88
// Based on NVVM 20.0.0
//

.version 9.0
.target sm_100
.address_size 64

	// .globl	_Z6SquarePiS_

.visible .entry _Z6SquarePiS_(
	.param .u64 .ptr .align 1 _Z6SquarePiS__param_0,
	.param .u64 .ptr .align 1 _Z6SquarePiS__param_1
)
{
	.reg .b32 	%r<7>;
	.reg .b64 	%rd<8>;

	ld.param.u64 	%rd1, [_Z6SquarePiS__param_0];
	ld.param.u64 	%rd2, [_Z6SquarePiS__param_1];
	cvta.to.global.u64 	%rd3, %rd2;
	cvta.to.global.u64 	%rd4, %rd1;
	mov.u32 	%r1, %tid.x;
	mov.u32 	%r2, %ctaid.x;
	mov.u32 	%r3, %ntid.x;
	mad.lo.s32 	%r4, %r2, %r3, %r1;
	mul.wide.s32 	%rd5, %r4, 4;
	add.s64 	%rd6, %rd4, %rd5;
	ld.global.u32 	%r5, [%rd6];
	mul.lo.s32 	%r6, %r5, %r5;
	add.s64 	%rd7, %rd3, %rd5;
	st.global.u32 	[%rd7], %r6;
	ret;

}


// ===== COMPILED SASS (sm_100) =====

	.target	sm_100

	.elftype	@"ET_EXEC"


//--------------------- .note.nv.tkinfo           --------------------------
	.section	.note.nv.tkinfo,"",@"SHT_NOTE"
	.sectionflags	@"SHF_NOTE_NV_TKINFO"
	.tkinfo
        /*0018*/ 	.word	0x00000002
        /*0030*/ 	.string	""
        /*0030*/ 	.string	"ptxas"
        /*0030*/ 	.string	"Cuda compilation tools, release 13.0, V13.0.88"
        /*0030*/ 	.string	"Build cuda_13.0.r13.0/compiler.36424714_0"
        /*0030*/ 	.string	"-arch sm_100 -m 64 "



//--------------------- .note.nv.cuinfo           --------------------------
	.section	.note.nv.cuinfo,"",@"SHT_NOTE"
	.sectionflags	@"SHF_NOTE_NV_CUINFO"
        /*0018*/ 	.short	0x0002
        /*001a*/ 	.short	0x0064
        /*001c*/ 	.short	0x0082
	.zero		2


//--------------------- .nv.info                  --------------------------
	.section	.nv.info,"",@"SHT_CUDA_INFO"
	.align	4


	//----- nvinfo : EIATTR_REGCOUNT
	.align		4
        /*0000*/ 	.byte	0x04, 0x2f
        /*0002*/ 	.short	(.L_1 - .L_0)
	.align		4
.L_0:
        /*0004*/ 	.word	index@(_Z6SquarePiS_)
        /*0008*/ 	.word	0x0000000a


	//----- nvinfo : EIATTR_FRAME_SIZE
	.align		4
.L_1:
        /*000c*/ 	.byte	0x04, 0x11
        /*000e*/ 	.short	(.L_3 - .L_2)
	.align		4
.L_2:
        /*0010*/ 	.word	index@(_Z6SquarePiS_)
        /*0014*/ 	.word	0x00000000


	//----- nvinfo : EIATTR_MIN_STACK_SIZE
	.align		4
.L_3:
        /*0018*/ 	.byte	0x04, 0x12
        /*001a*/ 	.short	(.L_5 - .L_4)
	.align		4
.L_4:
        /*001c*/ 	.word	index@(_Z6SquarePiS_)
        /*0020*/ 	.word	0x00000000
.L_5:


//--------------------- .nv.compat                --------------------------
	.section	.nv.compat,"",@"SHT_CUDA_COMPAT_INFO"
	.align	4
        /*0000*/ 	.byte	0x02, 0x09, 0x00, 0x00, 0x02, 0x02, 0x01, 0x00, 0x02, 0x05, 0x05, 0x00, 0x03, 0x07, 0x01, 0x01
        /*0010*/ 	.byte	0x02, 0x03, 0x00, 0x00, 0x02, 0x06, 0x01, 0x00, 0x04, 0x0b, 0x08, 0x00, 0x09, 0x00, 0x00, 0x00
        /*0020*/ 	.byte	0x00, 0x00, 0x00, 0x00


//--------------------- .nv.info._Z6SquarePiS_    --------------------------
	.section	.nv.info._Z6SquarePiS_,"",@"SHT_CUDA_INFO"
	.sectionflags	@""
	.align	4


	//----- nvinfo : EIATTR_CUDA_API_VERSION
	.align		4
        /*0000*/ 	.byte	0x04, 0x37
        /*0002*/ 	.short	(.L_7 - .L_6)
.L_6:
        /*0004*/ 	.word	0x00000082


	//----- nvinfo : EIATTR_KPARAM_INFO
	.align		4
.L_7:
        /*0008*/ 	.byte	0x04, 0x17
        /*000a*/ 	.short	(.L_9 - .L_8)
.L_8:
        /*000c*/ 	.word	0x00000000
        /*0010*/ 	.short	0x0001
        /*0012*/ 	.short	0x0008
        /*0014*/ 	.byte	0x00, 0xf5, 0x21, 0x00


	//----- nvinfo : EIATTR_KPARAM_INFO
	.align		4
.L_9:
        /*0018*/ 	.byte	0x04, 0x17
        /*001a*/ 	.short	(.L_11 - .L_10)
.L_10:
        /*001c*/ 	.word	0x00000000
        /*0020*/ 	.short	0x0000
        /*0022*/ 	.short	0x0000
        /*0024*/ 	.byte	0x00, 0xf5, 0x21, 0x00


	//----- nvinfo : EIATTR_SPARSE_MMA_MASK
	.align		4
.L_11:
        /*0028*/ 	.byte	0x03, 0x50
        /*002a*/ 	.short	0x0000


	//----- nvinfo : EIATTR_MAXREG_COUNT
	.align		4
        /*002c*/ 	.byte	0x03, 0x1b
        /*002e*/ 	.short	0x00ff


	//----- nvinfo : EIATTR_MERCURY_ISA_VERSION
	.align		4
        /*0030*/ 	.byte	0x03, 0x5f
        /*0032*/ 	.short	0x0101


	//----- nvinfo : EIATTR_VRC_CTA_INIT_COUNT
	.align		4
        /*0034*/ 	.byte	0x02, 0x4a
	.zero		1
	.zero		1


	//----- nvinfo : EIATTR_EXIT_INSTR_OFFSETS
	.align		4
        /*0038*/ 	.byte	0x04, 0x1c
        /*003a*/ 	.short	(.L_13 - .L_12)


	//   ....[0]....
.L_12:
        /*003c*/ 	.word	0x000000d0


	//----- nvinfo : EIATTR_CBANK_PARAM_SIZE
	.align		4
.L_13:
        /*0040*/ 	.byte	0x03, 0x19
        /*0042*/ 	.short	0x0010


	//----- nvinfo : EIATTR_PARAM_CBANK
	.align		4
        /*0044*/ 	.byte	0x04, 0x0a
        /*0046*/ 	.short	(.L_15 - .L_14)
	.align		4
.L_14:
        /*0048*/ 	.word	index@(.nv.constant0._Z6SquarePiS_)
        /*004c*/ 	.short	0x0380
        /*004e*/ 	.short	0x0010


	//----- nvinfo : EIATTR_SW_WAR
	.align		4
.L_15:
        /*0050*/ 	.byte	0x04, 0x36
        /*0052*/ 	.short	(.L_17 - .L_16)
.L_16:
        /*0054*/ 	.word	0x00000008
.L_17:


//--------------------- .nv.callgraph             --------------------------
	.section	.nv.callgraph,"",@"SHT_CUDA_CALLGRAPH"
	.align	4
	.sectionentsize	8
	.align		4
        /*0000*/ 	.word	0x00000000
	.align		4
        /*0004*/ 	.word	0xffffffff
	.align		4
        /*0008*/ 	.word	0x00000000
	.align		4
        /*000c*/ 	.word	0xfffffffe
	.align		4
        /*0010*/ 	.word	0x00000000
	.align		4
        /*0014*/ 	.word	0xfffffffd
	.align		4
        /*0018*/ 	.word	0x00000000
	.align		4
        /*001c*/ 	.word	0xfffffffc


//--------------------- .text._Z6SquarePiS_       --------------------------
	.section	.text._Z6SquarePiS_,"ax",@progbits
	.align	128
        .global         _Z6SquarePiS_
        .type           _Z6SquarePiS_,@function
        .size           _Z6SquarePiS_,(.L_x_1 - _Z6SquarePiS_)
        .other          _Z6SquarePiS_,@"STO_CUDA_ENTRY STV_DEFAULT"
_Z6SquarePiS_:
.text._Z6SquarePiS_:
[----:B------:R-:W-:Y:S01]  /*0000*/  LDC R1, c[0x0][0x37c] ;  /* 0x0000df00ff017b82 */ /* 0x000fe20000000800 */
[----:B------:R-:W0:Y:S07]  /*0010*/  S2R R7, SR_TID.X ;  /* 0x0000000000077919 */ /* 0x000e2e0000002100 */
[----:B------:R-:W0:Y:S01]  /*0020*/  S2UR UR6, SR_CTAID.X ;  /* 0x00000000000679c3 */ /* 0x000e220000002500 */
[----:B------:R-:W1:Y:S07]  /*0030*/  LDCU.64 UR4, c[0x0][0x358] ;  /* 0x00006b00ff0477ac */ /* 0x000e6e0008000a00 */
[----:B------:R-:W0:Y:S08]  /*0040*/  LDC R0, c[0x0][0x360] ;  /* 0x0000d800ff007b82 */ /* 0x000e300000000800 */
[----:B------:R-:W2:Y:S08]  /*0050*/  LDC.64 R2, c[0x0][0x380] ;  /* 0x0000e000ff027b82 */ /* 0x000eb00000000a00 */
[----:B------:R-:W3:Y:S01]  /*0060*/  LDC.64 R4, c[0x0][0x388] ;  /* 0x0000e200ff047b82 */ /* 0x000ee20000000a00 */
[----:B0-----:R-:W-:-:S04]  /*0070*/  IMAD R7, R0, UR6, R7 ;  /* 0x0000000600077c24 */ /* 0x001fc8000f8e0207 */
[----:B--2---:R-:W-:-:S06]  /*0080*/  IMAD.WIDE R2, R7, 0x4, R2 ;  /* 0x0000000407027825 */ /* 0x004fcc00078e0202 */
[----:B-1----:R-:W2:Y:S01]  /*0090*/  LDG.E R2, desc[UR4][R2.64] ;  /* 0x0000000402027981 */ /* 0x002ea2000c1e1900 */
[----:B---3--:R-:W-:-:S04]  /*00a0*/  IMAD.WIDE R4, R7, 0x4, R4 ;  /* 0x0000000407047825 */ /* 0x008fc800078e0204 */
[----:B--2---:R-:W-:-:S05]  /*00b0*/  IMAD R7, R2, R2, RZ ;  /* 0x0000000202077224 */ /* 0x004fca00078e02ff */
[----:B------:R-:W-:Y:S01]  /*00c0*/  STG.E desc[UR4][R4.64], R7 ;  /* 0x0000000704007986 */ /* 0x000fe2000c101904 */
[----:B------:R-:W-:Y:S05]  /*00d0*/  EXIT ;  /* 0x000000000000794d */ /* 0x000fea0003800000 */
.L_x_0:
[----:B------:R-:W-:-:S00]  /*00e0*/  BRA `(.L_x_0) ;  /* 0xfffffffc00fc7947 */ /* 0x000fc0000383ffff */
[----:B------:R-:W-:-:S00]  /*00f0*/  NOP ;  /* 0x0000000000007918 */ /* 0x000fc00000000000 */
        /* <DEDUP_REMOVED lines=8> */
.L_x_1:


//--------------------- .nv.shared.reserved.0     --------------------------
	.section	.nv.shared.reserved.0,"aw",@nobits
	.weak		__nv_reservedSMEM_offset_0_alias
	.size		__nv_reservedSMEM_offset_0_alias, 0, 64
	.other		__nv_reservedSMEM_offset_0_alias,@"STO_CUDA_RESERVED_SHARED STV_DEFAULT"
__nv_reservedSMEM_offset_0_alias:
	.zero		0
	.zero		64


//--------------------- .nv.constant0._Z6SquarePiS_ --------------------------
	.section	.nv.constant0._Z6SquarePiS_,"a",@progbits
	.sectionflags	@""
	.align	4
.nv.constant0._Z6SquarePiS_:
	.zero		912


//--------------------- SYMBOLS --------------------------

	.type		.nv.reservedSmem.offset0,@object
	.size		.nv.reservedSmem.offset0,0x4
